//
// Generated by NVIDIA NVVM Compiler
//
// Compiler Build ID: CL-36424714
// Cuda compilation tools, release 13.0, V13.0.88
// Based on NVVM 20.0.0
//

.version 9.0
.target sm_100
.address_size 64

	// .globl	_Z16similarity_scorePiS_S_i

.visible .entry _Z16similarity_scorePiS_S_i(
	.param .u64 .ptr .align 1 _Z16similarity_scorePiS_S_i_param_0,
	.param .u64 .ptr .align 1 _Z16similarity_scorePiS_S_i_param_1,
	.param .u64 .ptr .align 1 _Z16similarity_scorePiS_S_i_param_2,
	.param .u32 _Z16similarity_scorePiS_S_i_param_3
)
{
	.reg .pred 	%p<2>;
	.reg .b32 	%r<9>;
	.reg .b64 	%rd<12>;

	ld.param.u64 	%rd1, [_Z16similarity_scorePiS_S_i_param_0];
	ld.param.u64 	%rd2, [_Z16similarity_scorePiS_S_i_param_1];
	ld.param.u64 	%rd3, [_Z16similarity_scorePiS_S_i_param_2];
	ld.param.u32 	%r2, [_Z16similarity_scorePiS_S_i_param_3];
	mov.u32 	%r3, %ctaid.x;
	mov.u32 	%r4, %ntid.x;
	mov.u32 	%r5, %tid.x;
	mad.lo.s32 	%r1, %r3, %r4, %r5;
	setp.ge.u32 	%p1, %r1, %r2;
	@%p1 bra 	$L__BB0_2;
	cvta.to.global.u64 	%rd4, %rd1;
	cvta.to.global.u64 	%rd5, %rd2;
	cvta.to.global.u64 	%rd6, %rd3;
	mul.wide.u32 	%rd7, %r1, 4;
	add.s64 	%rd8, %rd4, %rd7;
	ld.global.u32 	%r6, [%rd8];
	mul.wide.s32 	%rd9, %r6, 4;
	add.s64 	%rd10, %rd5, %rd9;
	ld.global.u32 	%r7, [%rd10];
	mul.lo.s32 	%r8, %r7, %r6;
	add.s64 	%rd11, %rd6, %rd7;
	st.global.u32 	[%rd11], %r8;
$L__BB0_2:
	ret;

}


// ===== COMPILED SASS (sm_100) =====

	.target	sm_100

	.elftype	@"ET_EXEC"


//--------------------- .note.nv.tkinfo           --------------------------
	.section	.note.nv.tkinfo,"",@"SHT_NOTE"
	.sectionflags	@"SHF_NOTE_NV_TKINFO"
	.tkinfo
        /*0018*/ 	.word	0x00000002
        /*0030*/ 	.string	""
        /*0030*/ 	.string	"ptxas"
        /*0030*/ 	.string	"Cuda compilation tools, release 13.0, V13.0.88"
        /*0030*/ 	.string	"Build cuda_13.0.r13.0/compiler.36424714_0"
        /*0030*/ 	.string	"-arch sm_100 -m 64 "



//--------------------- .note.nv.cuinfo           --------------------------
	.section	.note.nv.cuinfo,"",@"SHT_NOTE"
	.sectionflags	@"SHF_NOTE_NV_CUINFO"
        /*0018*/ 	.short	0x0002
        /*001a*/ 	.short	0x0064
        /*001c*/ 	.short	0x0082
	.zero		2


//--------------------- .nv.info                  --------------------------
	.section	.nv.info,"",@"SHT_CUDA_INFO"
	.align	4


	//----- nvinfo : EIATTR_REGCOUNT
	.align		4
        /*0000*/ 	.byte	0x04, 0x2f
        /*0002*/ 	.short	(.L_1 - .L_0)
	.align		4
.L_0:
        /*0004*/ 	.word	index@(_Z16similarity_scorePiS_S_i)
        /*0008*/ 	.word	0x0000000c


	//----- nvinfo : EIATTR_FRAME_SIZE
	.align		4
.L_1:
        /*000c*/ 	.byte	0x04, 0x11
        /*000e*/ 	.short	(.L_3 - .L_2)
	.align		4
.L_2:
        /*0010*/ 	.word	index@(_Z16similarity_scorePiS_S_i)
        /*0014*/ 	.word	0x00000000


	//----- nvinfo : EIATTR_MIN_STACK_SIZE
	.align		4
.L_3:
        /*0018*/ 	.byte	0x04, 0x12
        /*001a*/ 	.short	(.L_5 - .L_4)
	.align		4
.L_4:
        /*001c*/ 	.word	index@(_Z16similarity_scorePiS_S_i)
        /*0020*/ 	.word	0x00000000
.L_5:


//--------------------- .nv.compat                --------------------------
	.section	.nv.compat,"",@"SHT_CUDA_COMPAT_INFO"
	.align	4
        /*0000*/ 	.byte	0x02, 0x09, 0x00, 0x00, 0x02, 0x02, 0x01, 0x00, 0x02, 0x05, 0x05, 0x00, 0x03, 0x07, 0x01, 0x01
        /*0010*/ 	.byte	0x02, 0x03, 0x00, 0x00, 0x02, 0x06, 0x01, 0x00, 0x04, 0x0b, 0x08, 0x00, 0x09, 0x00, 0x00, 0x00
        /*0020*/ 	.byte	0x00, 0x00, 0x00, 0x00


//--------------------- .nv.info._Z16similarity_scorePiS_S_i --------------------------
	.section	.nv.info._Z16similarity_scorePiS_S_i,"",@"SHT_CUDA_INFO"
	.sectionflags	@""
	.align	4


	//----- nvinfo : EIATTR_CUDA_API_VERSION
	.align		4
        /*0000*/ 	.byte	0x04, 0x37
        /*0002*/ 	.short	(.L_7 - .L_6)
.L_6:
        /*0004*/ 	.word	0x00000082


	//----- nvinfo : EIATTR_KPARAM_INFO
	.align		4
.L_7:
        /*0008*/ 	.byte	0x04, 0x17
        /*000a*/ 	.short	(.L_9 - .L_8)
.L_8:
        /*000c*/ 	.word	0x00000000
        /*0010*/ 	.short	0x0003
        /*0012*/ 	.short	0x0018
        /*0014*/ 	.byte	0x00, 0xf0, 0x11, 0x00


	//----- nvinfo : EIATTR_KPARAM_INFO
	.align		4
.L_9:
        /*0018*/ 	.byte	0x04, 0x17
        /*001a*/ 	.short	(.L_11 - .L_10)
.L_10:
        /*001c*/ 	.word	0x00000000
        /*0020*/ 	.short	0x0002
        /*0022*/ 	.short	0x0010
        /*0024*/ 	.byte	0x00, 0xf5, 0x21, 0x00


	//----- nvinfo : EIATTR_KPARAM_INFO
	.align		4
.L_11:
        /*0028*/ 	.byte	0x04, 0x17
        /*002a*/ 	.short	(.L_13 - .L_12)
.L_12:
        /*002c*/ 	.word	0x00000000
        /*0030*/ 	.short	0x0001
        /*0032*/ 	.short	0x0008
        /*0034*/ 	.byte	0x00, 0xf5, 0x21, 0x00


	//----- nvinfo : EIATTR_KPARAM_INFO
	.align		4
.L_13:
        /*0038*/ 	.byte	0x04, 0x17
        /*003a*/ 	.short	(.L_15 - .L_14)
.L_14:
        /*003c*/ 	.word	0x00000000
        /*0040*/ 	.short	0x0000
        /*0042*/ 	.short	0x0000
        /*0044*/ 	.byte	0x00, 0xf5, 0x21, 0x00


	//----- nvinfo : EIATTR_SPARSE_MMA_MASK
	.align		4
.L_15:
        /*0048*/ 	.byte	0x03, 0x50
        /*004a*/ 	.short	0x0000


	//----- nvinfo : EIATTR_MAXREG_COUNT
	.align		4
        /*004c*/ 	.byte	0x03, 0x1b
        /*004e*/ 	.short	0x00ff


	//----- nvinfo : EIATTR_MERCURY_ISA_VERSION
	.align		4
        /*0050*/ 	.byte	0x03, 0x5f
        /*0052*/ 	.short	0x0101


	//----- nvinfo : EIATTR_VRC_CTA_INIT_COUNT
	.align		4
        /*0054*/ 	.byte	0x02, 0x4a
	.zero		1
	.zero		1


	//----- nvinfo : EIATTR_EXIT_INSTR_OFFSETS
	.align		4
        /*0058*/ 	.byte	0x04, 0x1c
        /*005a*/ 	.short	(.L_17 - .L_16)


	//   ....[0]....
.L_16:
        /*005c*/ 	.word	0x00000070


	//   ....[1]....
        /*0060*/ 	.word	0x00000130


	//----- nvinfo : EIATTR_CBANK_PARAM_SIZE
	.align		4
.L_17:
        /*0064*/ 	.byte	0x03, 0x19
        /*0066*/ 	.short	0x001c


	//----- nvinfo : EIATTR_PARAM_CBANK
	.align		4
        /*0068*/ 	.byte	0x04, 0x0a
        /*006a*/ 	.short	(.L_19 - .L_18)
	.align		4
.L_18:
        /*006c*/ 	.word	index@(.nv.constant0._Z16similarity_scorePiS_S_i)
        /*0070*/ 	.short	0x0380
        /*0072*/ 	.short	0x001c


	//----- nvinfo : EIATTR_SW_WAR
	.align		4
.L_19:
        /*0074*/ 	.byte	0x04, 0x36
        /*0076*/ 	.short	(.L_21 - .L_20)
.L_20:
        /*0078*/ 	.word	0x00000008
.L_21:


//--------------------- .nv.callgraph             --------------------------
	.section	.nv.callgraph,"",@"SHT_CUDA_CALLGRAPH"
	.align	4
	.sectionentsize	8
	.align		4
        /*0000*/ 	.word	0x00000000
	.align		4
        /*0004*/ 	.word	0xffffffff
	.align		4
        /*0008*/ 	.word	0x00000000
	.align		4
        /*000c*/ 	.word	0xfffffffe
	.align		4
        /*0010*/ 	.word	0x00000000
	.align		4
        /*0014*/ 	.word	0xfffffffd
	.align		4
        /*0018*/ 	.word	0x00000000
	.align		4
        /*001c*/ 	.word	0xfffffffc


//--------------------- .text._Z16similarity_scorePiS_S_i --------------------------
	.section	.text._Z16similarity_scorePiS_S_i,"ax",@progbits
	.align	128
        .global         _Z16similarity_scorePiS_S_i
        .type           _Z16similarity_scorePiS_S_i,@function
        .size           _Z16similarity_scorePiS_S_i,(.L_x_1 - _Z16similarity_scorePiS_S_i)
        .other          _Z16similarity_scorePiS_S_i,@"STO_CUDA_ENTRY STV_DEFAULT"
_Z16similarity_scorePiS_S_i:
.text._Z16similarity_scorePiS_S_i:
[----:B------:R-:W-:Y:S01]  /*0000*/  LDC R1, c[0x0][0x37c] ;  /* 0x0000df00ff017b82 */ /* 0x000fe20000000800 */
[----:B------:R-:W0:Y:S07]  /*0010*/  S2R R0, SR_TID.X ;  /* 0x0000000000007919 */ /* 0x000e2e0000002100 */
[----:B------:R-:W0:Y:S01]  /*0020*/  S2UR UR4, SR_CTAID.X ;  /* 0x00000000000479c3 */ /* 0x000e220000002500 */
[----:B------:R-:W1:Y:S07]  /*0030*/  LDCU UR5, c[0x0][0x398] ;  /* 0x00007300ff0577ac */ /* 0x000e6e0008000800 */
[----:B------:R-:W0:Y:S02]  /*0040*/  LDC R9, c[0x0][0x360] ;  /* 0x0000d800ff097b82 */ /* 0x000e240000000800 */
[----:B0-----:R-:W-:-:S05]  /*0050*/  IMAD R9, R9, UR4, R0 ;  /* 0x0000000409097c24 */ /* 0x001fca000f8e0200 */
[----:B-1----:R-:W-:-:S13]  /*0060*/  ISETP.GE.U32.AND P0, PT, R9, UR5, PT ;  /* 0x0000000509007c0c */ /* 0x002fda000bf06070 */
[----:B------:R-:W-:Y:S05]  /*0070*/  @P0 EXIT ;  /* 0x000000000000094d */ /* 0x000fea0003800000 */
[----:B------:R-:W0:Y:S01]  /*0080*/  LDC.64 R2, c[0x0][0x380] ;  /* 0x0000e000ff027b82 */ /* 0x000e220000000a00 */
[----:B------:R-:W1:Y:S07]  /*0090*/  LDCU.64 UR4, c[0x0][0x358] ;  /* 0x00006b00ff0477ac */ /* 0x000e6e0008000a00 */
[----:B------:R-:W2:Y:S08]  /*00a0*/  LDC.64 R4, c[0x0][0x388] ;  /* 0x0000e200ff047b82 */ /* 0x000eb00000000a00 */
[----:B------:R-:W3:Y:S01]  /*00b0*/  LDC.64 R6, c[0x0][0x390] ;  /* 0x0000e400ff067b82 */ /* 0x000ee20000000a00 */
[----:B0-----:R-:W-:-:S06]  /*00c0*/  IMAD.WIDE.U32 R2, R9, 0x4, R2 ;  /* 0x0000000409027825 */ /* 0x001fcc00078e0002 */
[----:B-1----:R-:W2:Y:S02]  /*00d0*/  LDG.E R3, desc[UR4][R2.64] ;  /* 0x0000000402037981 */ /* 0x002ea4000c1e1900 */
[----:B--2---:R-:W-:-:S06]  /*00e0*/  IMAD.WIDE R4, R3, 0x4, R4 ;  /* 0x0000000403047825 */ /* 0x004fcc00078e0204 */
[----:B------:R-:W2:Y:S01]  /*00f0*/  LDG.E R4, desc[UR4][R4.64] ;  /* 0x0000000404047981 */ /* 0x000ea2000c1e1900 */
[----:B---3--:R-:W-:-:S04]  /*0100*/  IMAD.WIDE.U32 R6, R9, 0x4, R6 ;  /* 0x0000000409067825 */ /* 0x008fc800078e0006 */
[----:B--2---:R-:W-:-:S05]  /*0110*/  IMAD R9, R3, R4, RZ ;  /* 0x0000000403097224 */ /* 0x004fca00078e02ff */
[----:B------:R-:W-:Y:S01]  /*0120*/  STG.E desc[UR4][R6.64], R9 ;  /* 0x0000000906007986 */ /* 0x000fe2000c101904 */
[----:B------:R-:W-:Y:S05]  /*0130*/  EXIT ;  /* 0x000000000000794d */ /* 0x000fea0003800000 */
.L_x_0:
[----:B------:R-:W-:-:S00]  /*0140*/  BRA `(.L_x_0) ;  /* 0xfffffffc00fc7947 */ /* 0x000fc0000383ffff */
[----:B------:R-:W-:-:S00]  /*0150*/  NOP ;  /* 0x0000000000007918 */ /* 0x000fc00000000000 */
        /* <DEDUP_REMOVED lines=10> */
.L_x_1:


//--------------------- .nv.shared.reserved.0     --------------------------
	.section	.nv.shared.reserved.0,"aw",@nobits
	.weak		__nv_reservedSMEM_offset_0_alias
	.size		__nv_reservedSMEM_offset_0_alias, 0, 64
	.other		__nv_reservedSMEM_offset_0_alias,@"STO_CUDA_RESERVED_SHARED STV_DEFAULT"
__nv_reservedSMEM_offset_0_alias:
	.zero		0
	.zero		64


//--------------------- .nv.constant0._Z16similarity_scorePiS_S_i --------------------------
	.section	.nv.constant0._Z16similarity_scorePiS_S_i,"a",@progbits
	.sectionflags	@""
	.align	4
.nv.constant0._Z16similarity_scorePiS_S_i:
	.zero		924


//--------------------- SYMBOLS --------------------------

	.type		.nv.reservedSmem.offset0,@object
	.size		.nv.reservedSmem.offset0,0x4
